	.headerflags	@"EF_CUDA_TEXMODE_UNIFIED EF_CUDA_64BIT_ADDRESS EF_CUDA_ACCELERATORS EF_CUDA_SM90 EF_CUDA_VIRTUAL_SM(EF_CUDA_SM90)"
	.elftype	@"ET_EXEC"


//--------------------- .nv.info                  --------------------------
	.section	.nv.info,"",@"SHT_CUDA_INFO"
	.align	4


	//----- nvinfo : EIATTR_REGCOUNT
	.align		4
        /*0000*/ 	.byte	0x04, 0x2f
        /*0002*/ 	.short	(.L_2 - .L_1)
	.align		4
.L_1:
        /*0004*/ 	.word	index@(triton_poi_fused_add_mul_pow_sqrt_tanh_13)
        /*0008*/ 	.word	0x00000020


	//----- nvinfo : EIATTR_MIN_STACK_SIZE
	.align		4
.L_2:
        /*000c*/ 	.byte	0x04, 0x12
        /*000e*/ 	.short	(.L_4 - .L_3)
	.align		4
.L_3:
        /*0010*/ 	.word	index@(triton_poi_fused_add_mul_pow_sqrt_tanh_13)
        /*0014*/ 	.word	0x00000000


	//----- nvinfo : EIATTR_FRAME_SIZE
	.align		4
.L_4:
        /*0018*/ 	.byte	0x04, 0x11
        /*001a*/ 	.short	(.L_6 - .L_5)
	.align		4
.L_5:
        /*001c*/ 	.word	index@(triton_poi_fused_add_mul_pow_sqrt_tanh_13)
        /*0020*/ 	.word	0x00000000


	//----- nvinfo : EIATTR_MIN_STACK_SIZE
	.align		4
.L_6:
        /*0024*/ 	.byte	0x04, 0x12
        /*0026*/ 	.short	(.L_8 - .L_7)
	.align		4
.L_7:
        /*0028*/ 	.word	index@(triton_poi_fused_add_mul_pow_sqrt_tanh_13)
        /*002c*/ 	.word	0x00000000
.L_8:


//--------------------- .nv.info.triton_poi_fused_add_mul_pow_sqrt_tanh_13 --------------------------
	.section	.nv.info.triton_poi_fused_add_mul_pow_sqrt_tanh_13,"",@"SHT_CUDA_INFO"
	.sectionflags	@""
	.align	4


	//----- nvinfo : EIATTR_CUDA_API_VERSION
	.align		4
        /*0000*/ 	.byte	0x04, 0x37
        /*0002*/ 	.short	(.L_10 - .L_9)
.L_9:
        /*0004*/ 	.word	0x0000007c


	//----- nvinfo : EIATTR_KPARAM_INFO
	.align		4
.L_10:
        /*0008*/ 	.byte	0x04, 0x17
        /*000a*/ 	.short	(.L_12 - .L_11)
.L_11:
        /*000c*/ 	.word	0x00000000
        /*0010*/ 	.short	0x0004
        /*0012*/ 	.short	0x001c
        /*0014*/ 	.byte	0x00, 0xf0, 0x11, 0x00


	//----- nvinfo : EIATTR_KPARAM_INFO
	.align		4
.L_12:
        /*0018*/ 	.byte	0x04, 0x17
        /*001a*/ 	.short	(.L_14 - .L_13)
.L_13:
        /*001c*/ 	.word	0x00000000
        /*0020*/ 	.short	0x0003
        /*0022*/ 	.short	0x0018
        /*0024*/ 	.byte	0x00, 0xf0, 0x11, 0x00


	//----- nvinfo : EIATTR_KPARAM_INFO
	.align		4
.L_14:
        /*0028*/ 	.byte	0x04, 0x17
        /*002a*/ 	.short	(.L_16 - .L_15)
.L_15:
        /*002c*/ 	.word	0x00000000
        /*0030*/ 	.short	0x0002
        /*0032*/ 	.short	0x0010
        /*0034*/ 	.byte	0x00, 0xf4, 0x21, 0x00


	//----- nvinfo : EIATTR_KPARAM_INFO
	.align		4
.L_16:
        /*0038*/ 	.byte	0x04, 0x17
        /*003a*/ 	.short	(.L_18 - .L_17)
.L_17:
        /*003c*/ 	.word	0x00000000
        /*0040*/ 	.short	0x0001
        /*0042*/ 	.short	0x0008
        /*0044*/ 	.byte	0x00, 0xf4, 0x21, 0x00


	//----- nvinfo : EIATTR_KPARAM_INFO
	.align		4
.L_18:
        /*0048*/ 	.byte	0x04, 0x17
        /*004a*/ 	.short	(.L_20 - .L_19)
.L_19:
        /*004c*/ 	.word	0x00000000
        /*0050*/ 	.short	0x0000
        /*0052*/ 	.short	0x0000
        /*0054*/ 	.byte	0x00, 0xf4, 0x21, 0x00


	//----- nvinfo : EIATTR_SPARSE_MMA_MASK
	.align		4
.L_20:
        /*0058*/ 	.byte	0x03, 0x50
        /*005a*/ 	.short	0x0000


	//----- nvinfo : EIATTR_MAXREG_COUNT
	.align		4
        /*005c*/ 	.byte	0x03, 0x1b
        /*005e*/ 	.short	0x00ff


	//----- nvinfo : EIATTR_EXIT_INSTR_OFFSETS
	.align		4
        /*0060*/ 	.byte	0x04, 0x1c
        /*0062*/ 	.short	(.L_22 - .L_21)


	//   ....[0]....
.L_21:
        /*0064*/ 	.word	0x000014a0


	//   ....[1]....
        /*0068*/ 	.word	0x000014c0


	//----- nvinfo : EIATTR_REQNTID
	.align		4
.L_22:
        /*006c*/ 	.byte	0x04, 0x10
        /*006e*/ 	.short	(.L_24 - .L_23)
.L_23:
        /*0070*/ 	.word	0x00000080
        /*0074*/ 	.word	0x00000001
        /*0078*/ 	.word	0x00000001


	//----- nvinfo : EIATTR_CRS_STACK_SIZE
	.align		4
.L_24:
        /*007c*/ 	.byte	0x04, 0x1e
        /*007e*/ 	.short	(.L_26 - .L_25)
.L_25:
        /*0080*/ 	.word	0x00000000


	//----- nvinfo : EIATTR_CBANK_PARAM_SIZE
	.align		4
.L_26:
        /*0084*/ 	.byte	0x03, 0x19
        /*0086*/ 	.short	0x0020


	//----- nvinfo : EIATTR_PARAM_CBANK
	.align		4
        /*0088*/ 	.byte	0x04, 0x0a
        /*008a*/ 	.short	(.L_28 - .L_27)
	.align		4
.L_27:
        /*008c*/ 	.word	index@(.nv.constant0.triton_poi_fused_add_mul_pow_sqrt_tanh_13)
        /*0090*/ 	.short	0x0210
        /*0092*/ 	.short	0x0020


	//----- nvinfo : EIATTR_SW_WAR
	.align		4
.L_28:
        /*0094*/ 	.byte	0x04, 0x36
        /*0096*/ 	.short	(.L_30 - .L_29)
.L_29:
        /*0098*/ 	.word	0x00000008
.L_30:


//--------------------- .nv.callgraph             --------------------------
	.section	.nv.callgraph,"",@"SHT_CUDA_CALLGRAPH"
	.align	4
	.sectionentsize	8
	.align		4
        /*0000*/ 	.word	0x00000000
	.align		4
        /*0004*/ 	.word	0xffffffff
	.align		4
        /*0008*/ 	.word	0x00000000
	.align		4
        /*000c*/ 	.word	0xfffffffe
	.align		4
        /*0010*/ 	.word	0x00000000
	.align		4
        /*0014*/ 	.word	0xfffffffd
	.align		4
        /*0018*/ 	.word	0x00000000
	.align		4
        /*001c*/ 	.word	0xfffffffc


//--------------------- .nv.constant4             --------------------------
	.section	.nv.constant4,"a",@progbits
	.align	8
	.align		8
.nv.constant4:
        /*0000*/ 	.dword	_$_str


//--------------------- .text.triton_poi_fused_add_mul_pow_sqrt_tanh_13 --------------------------
	.section	.text.triton_poi_fused_add_mul_pow_sqrt_tanh_13,"ax",@progbits
	.sectionflags	@"SHF_BARRIERS=1"
	.align	128
        .global         triton_poi_fused_add_mul_pow_sqrt_tanh_13
        .type           triton_poi_fused_add_mul_pow_sqrt_tanh_13,@function
        .size           triton_poi_fused_add_mul_pow_sqrt_tanh_13,(.L_x_25 - triton_poi_fused_add_mul_pow_sqrt_tanh_13)
        .other          triton_poi_fused_add_mul_pow_sqrt_tanh_13,@"STO_CUDA_ENTRY STV_DEFAULT"
triton_poi_fused_add_mul_pow_sqrt_tanh_13:
.text.triton_poi_fused_add_mul_pow_sqrt_tanh_13:
[----:B------:R-:W0:Y:S02]  /*0000*/  LDC R1, c[0x0][0x28] ;  /* 0x00000a00ff017b82 */ /* 0x000e240000000800 */
[----:B------:R-:W1:Y:S01]  /*0010*/  S2R R25, SR_TID.X ;  /* 0x0000000000197919 */ /* 0x000e620000002100 */
[----:B------:R-:W2:Y:S01]  /*0020*/  LDC.64 R12, c[0x0][0x210] ;  /* 0x00008400ff0c7b82 */ /* 0x000ea20000000a00 */
[----:B------:R-:W-:Y:S02]  /*0030*/  CS2R R4, SRZ ;  /* 0x0000000000047805 */ /* 0x000fe4000001ff00 */
[----:B------:R-:W-:Y:S01]  /*0040*/  CS2R R6, SRZ ;  /* 0x0000000000067805 */ /* 0x000fe2000001ff00 */
[----:B------:R-:W3:Y:S01]  /*0050*/  S2R R20, SR_CTAID.X ;  /* 0x0000000000147919 */ /* 0x000ee20000002500 */
[----:B------:R-:W-:Y:S01]  /*0060*/  ULDC.64 UR6, c[0x0][0x208] ;  /* 0x0000820000067ab9 */ /* 0x000fe20000000a00 */
[----:B------:R-:W4:Y:S01]  /*0070*/  S2R R23, SR_CTAID.Y ;  /* 0x0000000000177919 */ /* 0x000f220000002600 */
[----:B-1----:R-:W-:Y:S02]  /*0080*/  SHF.L.U32 R21, R25, 0x2, RZ ;  /* 0x0000000219157819 */ /* 0x002fe400000006ff */
[----:B---3--:R-:W-:-:S02]  /*0090*/  SHF.L.U32 R20, R20, 0xa, RZ ;  /* 0x0000000a14147819 */ /* 0x008fc400000006ff */
[----:B------:R-:W-:Y:S02]  /*00a0*/  LOP3.LUT R21, R21, 0x1fc, RZ, 0xc0, !PT ;  /* 0x000001fc15157812 */ /* 0x000fe400078ec0ff */
[----:B----4-:R-:W-:Y:S02]  /*00b0*/  ISETP.GE.AND P0, PT, R23, 0x20, PT ;  /* 0x000000201700780c */ /* 0x010fe40003f06270 */
[----:B------:R-:W-:-:S04]  /*00c0*/  LOP3.LUT R0, R20, R21, RZ, 0xfc, !PT ;  /* 0x0000001514007212 */ /* 0x000fc800078efcff */
[----:B------:R-:W-:Y:S01]  /*00d0*/  ISETP.LT.AND P2, PT, R0, 0x1800, !P0 ;  /* 0x000018000000780c */ /* 0x000fe20004741270 */
[----:B------:R-:W-:-:S04]  /*00e0*/  IMAD R3, R23, 0x1800, R0 ;  /* 0x0000180017037824 */ /* 0x000fc800078e0200 */
[----:B--2---:R-:W-:-:S08]  /*00f0*/  IMAD.WIDE R14, R3, 0x4, R12 ;  /* 0x00000004030e7825 */ /* 0x004fd000078e020c */
[----:B------:R-:W2:Y:S01]  /*0100*/  @P2 LDG.E.EL.128 R4, desc[UR6][R14.64] ;  /* 0x000000060e042981 */ /* 0x000ea2000c2e1d00 */
[----:B------:R-:W-:Y:S02]  /*0110*/  LOP3.LUT R2, R20, 0x200, R21, 0xfe, !PT ;  /* 0x0000020014027812 */ /* 0x000fe400078efe15 */
[----:B------:R-:W-:Y:S02]  /*0120*/  CS2R R8, SRZ ;  /* 0x0000000000087805 */ /* 0x000fe4000001ff00 */
[----:B------:R-:W-:Y:S02]  /*0130*/  CS2R R10, SRZ ;  /* 0x00000000000a7805 */ /* 0x000fe4000001ff00 */
[----:B------:R-:W-:Y:S01]  /*0140*/  ISETP.LT.AND P1, PT, R2, 0x1800, !P0 ;  /* 0x000018000200780c */ /* 0x000fe20004721270 */
[----:B------:R-:W-:-:S04]  /*0150*/  IMAD R2, R23, 0x1800, R2 ;  /* 0x0000180017027824 */ /* 0x000fc800078e0202 */
[----:B------:R-:W-:-:S08]  /*0160*/  IMAD.WIDE R16, R2, 0x4, R12 ;  /* 0x0000000402107825 */ /* 0x000fd000078e020c */
[----:B------:R1:W3:Y:S01]  /*0170*/  @P1 LDG.E.EL.128 R8, desc[UR6][R16.64] ;  /* 0x0000000610081981 */ /* 0x0002e2000c2e1d00 */
[----:B------:R-:W-:Y:S01]  /*0180*/  BSSY B0, `(.L_x_0) ;  /* 0x0000023000007945 */ /* 0x000fe20003800000 */
[----:B--2---:R-:W-:Y:S01]  /*0190*/  FMUL R13, R4, R4 ;  /* 0x00000004040d7220 */ /* 0x004fe20000400000 */
[----:B------:R-:W-:-:S03]  /*01a0*/  FMUL R14, R5, R5 ;  /* 0x00000005050e7220 */ /* 0x000fc60000400000 */
[----:B------:R-:W-:Y:S01]  /*01b0*/  FMUL R13, R13, R4 ;  /* 0x000000040d0d7220 */ /* 0x000fe20000400000 */
[----:B------:R-:W-:Y:S01]  /*01c0*/  FMUL R18, R14, R5 ;  /* 0x000000050e127220 */ /* 0x000fe20000400000 */
[-C--:B------:R-:W-:Y:S02]  /*01d0*/  FMUL R14, R7, R7.reuse ;  /* 0x00000007070e7220 */ /* 0x080fe40000400000 */
[----:B------:R-:W-:Y:S01]  /*01e0*/  FFMA R12, R13, 0.044714998453855514526, R4 ;  /* 0x3d3727130d0c7823 */ /* 0x000fe20000000004 */
[-C--:B------:R-:W-:Y:S01]  /*01f0*/  FMUL R13, R6, R6.reuse ;  /* 0x00000006060d7220 */ /* 0x080fe20000400000 */
[----:B------:R-:W-:Y:S01]  /*0200*/  FFMA R18, R18, 0.044714998453855514526, R5 ;  /* 0x3d37271312127823 */ /* 0x000fe20000000005 */
[----:B------:R-:W-:Y:S01]  /*0210*/  FMUL R14, R14, R7 ;  /* 0x000000070e0e7220 */ /* 0x000fe20000400000 */
[----:B------:R-:W-:Y:S01]  /*0220*/  FMUL R12, R12, 0.79788458347320556641 ;  /* 0x3f4c422a0c0c7820 */ /* 0x000fe20000400000 */
[----:B------:R-:W-:-:S03]  /*0230*/  FMUL R13, R13, R6 ;  /* 0x000000060d0d7220 */ /* 0x000fc60000400000 */
[----:B------:R-:W-:Y:S01]  /*0240*/  FADD.FTZ R0, |R12|, -RZ ;  /* 0x800000ff0c007221 */ /* 0x000fe20000010200 */
[----:B-1----:R-:W-:Y:S01]  /*0250*/  FFMA R16, R13, 0.044714998453855514526, R6 ;  /* 0x3d3727130d107823 */ /* 0x002fe20000000006 */
[----:B---3--:R-:W-:Y:S01]  /*0260*/  FMUL R15, R8, R8 ;  /* 0x00000008080f7220 */ /* 0x008fe20000400000 */
[----:B------:R-:W-:Y:S02]  /*0270*/  FMUL R13, R18, 0.79788458347320556641 ;  /* 0x3f4c422a120d7820 */ /* 0x000fe40000400000 */
[----:B------:R-:W-:-:S13]  /*0280*/  FSETP.GE.AND P3, PT, R0, 0.60000002384185791016, PT ;  /* 0x3f19999a0000780b */ /* 0x000fda0003f66000 */
[----:B------:R-:W-:Y:S05]  /*0290*/  @!P3 BRA `(.L_x_1) ;  /* 0x000000000028b947 */ /* 0x000fea0003800000 */
[C---:B------:R-:W-:Y:S01]  /*02a0*/  FMUL R17, R0.reuse, 2.8853900432586669922 ;  /* 0x4038aa3b00117820 */ /* 0x040fe20000400000 */
[----:B------:R-:W-:Y:S01]  /*02b0*/  HFMA2.MMA R19, -RZ, RZ, 1.875, 0 ;  /* 0x3f800000ff137435 */ /* 0x000fe200000001ff */
[----:B------:R-:W-:-:S04]  /*02c0*/  FSETP.GE.AND P3, PT, R0, 9.010913848876953125, PT ;  /* 0x41102cb40000780b */ /* 0x000fc80003f66000 */
[----:B------:R-:W1:Y:S02]  /*02d0*/  MUFU.EX2 R17, R17 ;  /* 0x0000001100117308 */ /* 0x000e640000000800 */
[----:B-1----:R-:W-:-:S06]  /*02e0*/  FADD R18, R17, 1 ;  /* 0x3f80000011127421 */ /* 0x002fcc0000000000 */
[----:B------:R-:W1:Y:S02]  /*02f0*/  MUFU.RCP R18, R18 ;  /* 0x0000001200127308 */ /* 0x000e640000001000 */
[----:B-1----:R-:W-:-:S05]  /*0300*/  FFMA.FTZ R19, R18, -2, R19 ;  /* 0xc000000012137823 */ /* 0x002fca0000010013 */
[----:B------:R-:W-:-:S04]  /*0310*/  FSEL R19, R19, 1, !P3 ;  /* 0x3f80000013137808 */ /* 0x000fc80005800000 */
[----:B------:R-:W-:Y:S01]  /*0320*/  LOP3.LUT R12, R19, 0x80000000, R12, 0xf8, !PT ;  /* 0x80000000130c7812 */ /* 0x000fe200078ef80c */
[----:B------:R-:W-:Y:S06]  /*0330*/  BRA `(.L_x_2) ;  /* 0x00000000001c7947 */ /* 0x000fec0003800000 */
.L_x_1:
[----:B------:R-:W-:Y:S01]  /*0340*/  MOV R0, 0x3c80f082 ;  /* 0x3c80f08200007802 */ /* 0x000fe20000000f00 */
[----:B------:R-:W-:-:S04]  /*0350*/  FMUL R17, R12, R12 ;  /* 0x0000000c0c117220 */ /* 0x000fc80000400000 */
[----:B------:R-:W-:-:S04]  /*0360*/  FFMA.FTZ R0, R17, R0, -0.052303962409496307373 ;  /* 0xbd563cae11007423 */ /* 0x000fc80000010000 */
[----:B------:R-:W-:-:S04]  /*0370*/  FFMA.FTZ R0, R17, R0, 0.1331529766321182251 ;  /* 0x3e08594111007423 */ /* 0x000fc80000010000 */
[----:B------:R-:W-:-:S04]  /*0380*/  FFMA.FTZ R0, R17, R0, -0.33332768082618713379 ;  /* 0xbeaaa9ed11007423 */ /* 0x000fc80000010000 */
[----:B------:R-:W-:-:S04]  /*0390*/  FFMA.FTZ R17, R17, R0, RZ ;  /* 0x0000000011117223 */ /* 0x000fc800000100ff */
[----:B------:R-:W-:-:S07]  /*03a0*/  FFMA.FTZ R12, R12, R17, R12 ;  /* 0x000000110c0c7223 */ /* 0x000fce000001000c */
.L_x_2:
[----:B------:R-:W-:Y:S05]  /*03b0*/  BSYNC B0 ;  /* 0x0000000000007941 */ /* 0x000fea0003800000 */
.L_x_0:
[----:B------:R-:W-:Y:S01]  /*03c0*/  FADD.FTZ R22, |R13|, -RZ ;  /* 0x800000ff0d167221 */ /* 0x000fe20000010200 */
[----:B------:R-:W-:Y:S01]  /*03d0*/  BSSY B0, `(.L_x_3) ;  /* 0x0000018000007945 */ /* 0x000fe20003800000 */
[----:B------:R-:W-:Y:S01]  /*03e0*/  FFMA R17, R14, 0.044714998453855514526, R7 ;  /* 0x3d3727130e117823 */ /* 0x000fe20000000007 */
[----:B------:R-:W-:Y:S01]  /*03f0*/  FMUL R14, R16, 0.79788458347320556641 ;  /* 0x3f4c422a100e7820 */ /* 0x000fe20000400000 */
[----:B------:R-:W-:Y:S01]  /*0400*/  FMUL R15, R15, R8 ;  /* 0x000000080f0f7220 */ /* 0x000fe20000400000 */
[----:B------:R-:W-:Y:S01]  /*0410*/  FSETP.GE.AND P3, PT, R22, 0.60000002384185791016, PT ;  /* 0x3f19999a1600780b */ /* 0x000fe20003f66000 */
[----:B------:R-:W-:-:S12]  /*0420*/  FMUL R16, R9, R9 ;  /* 0x0000000909107220 */ /* 0x000fd80000400000 */
        /* <DEDUP_REMOVED lines=11> */
.L_x_4:
[----:B------:R-:W-:Y:S01]  /*04e0*/  MOV R0, 0x3c80f082 ;  /* 0x3c80f08200007802 */ /* 0x000fe20000000f00 */
[----:B------:R-:W-:-:S04]  /*04f0*/  FMUL R19, R13, R13 ;  /* 0x0000000d0d137220 */ /* 0x000fc80000400000 */
[----:B------:R-:W-:-:S04]  /*0500*/  FFMA.FTZ R0, R19, R0, -0.052303962409496307373 ;  /* 0xbd563cae13007423 */ /* 0x000fc80000010000 */
[----:B------:R-:W-:-:S04]  /*0510*/  FFMA.FTZ R0, R19, R0, 0.1331529766321182251 ;  /* 0x3e08594113007423 */ /* 0x000fc80000010000 */
[----:B------:R-:W-:-:S04]  /*0520*/  FFMA.FTZ R0, R19, R0, -0.33332768082618713379 ;  /* 0xbeaaa9ed13007423 */ /* 0x000fc80000010000 */
[----:B------:R-:W-:-:S04]  /*0530*/  FFMA.FTZ R0, R19, R0, RZ ;  /* 0x0000000013007223 */ /* 0x000fc800000100ff */
[----:B------:R-:W-:-:S07]  /*0540*/  FFMA.FTZ R13, R13, R0, R13 ;  /* 0x000000000d0d7223 */ /* 0x000fce000001000d */
.L_x_5:
[----:B------:R-:W-:Y:S05]  /*0550*/  BSYNC B0 ;  /* 0x0000000000007941 */ /* 0x000fea0003800000 */
.L_x_3:
        /* <DEDUP_REMOVED lines=18> */
.L_x_7:
[----:B------:R-:W-:Y:S01]  /*0680*/  MOV R0, 0x3c80f082 ;  /* 0x3c80f08200007802 */ /* 0x000fe20000000f00 */
[----:B------:R-:W-:-:S04]  /*0690*/  FMUL R19, R14, R14 ;  /* 0x0000000e0e137220 */ /* 0x000fc80000400000 */
[----:B------:R-:W-:-:S04]  /*06a0*/  FFMA.FTZ R0, R19, R0, -0.052303962409496307373 ;  /* 0xbd563cae13007423 */ /* 0x000fc80000010000 */
[----:B------:R-:W-:-:S04]  /*06b0*/  FFMA.FTZ R0, R19, R0, 0.1331529766321182251 ;  /* 0x3e08594113007423 */ /* 0x000fc80000010000 */
[----:B------:R-:W-:-:S04]  /*06c0*/  FFMA.FTZ R0, R19, R0, -0.33332768082618713379 ;  /* 0xbeaaa9ed13007423 */ /* 0x000fc80000010000 */
[----:B------:R-:W-:-:S04]  /*06d0*/  FFMA.FTZ R19, R19, R0, RZ ;  /* 0x0000000013137223 */ /* 0x000fc800000100ff */
[----:B------:R-:W-:-:S07]  /*06e0*/  FFMA.FTZ R14, R14, R19, R14 ;  /* 0x000000130e0e7223 */ /* 0x000fce000001000e */
.L_x_8:
[----:B------:R-:W-:Y:S05]  /*06f0*/  BSYNC B0 ;  /* 0x0000000000007941 */ /* 0x000fea0003800000 */
.L_x_6:
        /* <DEDUP_REMOVED lines=18> */
.L_x_10:
[----:B------:R-:W-:Y:S01]  /*0820*/  MOV R0, 0x3c80f082 ;  /* 0x3c80f08200007802 */ /* 0x000fe20000000f00 */
[----:B------:R-:W-:-:S04]  /*0830*/  FMUL R27, R15, R15 ;  /* 0x0000000f0f1b7220 */ /* 0x000fc80000400000 */
[----:B------:R-:W-:-:S04]  /*0840*/  FFMA.FTZ R0, R27, R0, -0.052303962409496307373 ;  /* 0xbd563cae1b007423 */ /* 0x000fc80000010000 */
[----:B------:R-:W-:-:S04]  /*0850*/  FFMA.FTZ R0, R27, R0, 0.1331529766321182251 ;  /* 0x3e0859411b007423 */ /* 0x000fc80000010000 */
[----:B------:R-:W-:-:S04]  /*0860*/  FFMA.FTZ R0, R27, R0, -0.33332768082618713379 ;  /* 0xbeaaa9ed1b007423 */ /* 0x000fc80000010000 */
[----:B------:R-:W-:-:S04]  /*0870*/  FFMA.FTZ R0, R27, R0, RZ ;  /* 0x000000001b007223 */ /* 0x000fc800000100ff */
[----:B------:R-:W-:-:S07]  /*0880*/  FFMA.FTZ R15, R15, R0, R15 ;  /* 0x000000000f0f7223 */ /* 0x000fce000001000f */
.L_x_11:
[----:B------:R-:W-:Y:S05]  /*0890*/  BSYNC B0 ;  /* 0x0000000000007941 */ /* 0x000fea0003800000 */
.L_x_9:
[----:B------:R-:W-:Y:S01]  /*08a0*/  FADD.FTZ R24, |R16|, -RZ ;  /* 0x800000ff10187221 */ /* 0x000fe20000010200 */
[----:B------:R-:W-:Y:S01]  /*08b0*/  BSSY B0, `(.L_x_12) ;  /* 0x0000017000007945 */ /* 0x000fe20003800000 */
[----:B------:R-:W-:Y:S01]  /*08c0*/  FFMA R22, R17, 0.044714998453855514526, R10 ;  /* 0x3d37271311167823 */ /* 0x000fe2000000000a */
[----:B------:R-:W-:Y:S01]  /*08d0*/  FMUL R18, R18, R11 ;  /* 0x0000000b12127220 */ /* 0x000fe20000400000 */
[----:B------:R-:W-:Y:S01]  /*08e0*/  FMUL R17, R19, 0.79788458347320556641 ;  /* 0x3f4c422a13117820 */ /* 0x000fe20000400000 */
        /* <DEDUP_REMOVED lines=12> */
.L_x_13:
[----:B------:R-:W-:Y:S01]  /*09b0*/  MOV R0, 0x3c80f082 ;  /* 0x3c80f08200007802 */ /* 0x000fe20000000f00 */
[----:B------:R-:W-:-:S04]  /*09c0*/  FMUL R19, R16, R16 ;  /* 0x0000001010137220 */ /* 0x000fc80000400000 */
[----:B------:R-:W-:-:S04]  /*09d0*/  FFMA.FTZ R0, R19, R0, -0.052303962409496307373 ;  /* 0xbd563cae13007423 */ /* 0x000fc80000010000 */
[----:B------:R-:W-:-:S04]  /*09e0*/  FFMA.FTZ R0, R19, R0, 0.1331529766321182251 ;  /* 0x3e08594113007423 */ /* 0x000fc80000010000 */
[----:B------:R-:W-:-:S04]  /*09f0*/  FFMA.FTZ R0, R19, R0, -0.33332768082618713379 ;  /* 0xbeaaa9ed13007423 */ /* 0x000fc80000010000 */
[----:B------:R-:W-:-:S04]  /*0a00*/  FFMA.FTZ R19, R19, R0, RZ ;  /* 0x0000000013137223 */ /* 0x000fc800000100ff */
[----:B------:R-:W-:-:S07]  /*0a10*/  FFMA.FTZ R16, R16, R19, R16 ;  /* 0x0000001310107223 */ /* 0x000fce0000010010 */
.L_x_14:
[----:B------:R-:W-:Y:S05]  /*0a20*/  BSYNC B0 ;  /* 0x0000000000007941 */ /* 0x000fea0003800000 */
.L_x_12:
[----:B------:R-:W-:Y:S01]  /*0a30*/  FADD.FTZ R24, |R17|, -RZ ;  /* 0x800000ff11187221 */ /* 0x000fe20000010200 */
[----:B------:R-:W-:Y:S01]  /*0a40*/  BSSY B0, `(.L_x_15) ;  /* 0x0000016000007945 */ /* 0x000fe20003800000 */
[----:B------:R-:W-:Y:S01]  /*0a50*/  FFMA R19, R18, 0.044714998453855514526, R11 ;  /* 0x3d37271312137823 */ /* 0x000fe2000000000b */
        /* <DEDUP_REMOVED lines=13> */
.L_x_16:
[----:B------:R-:W-:Y:S01]  /*0b30*/  MOV R0, 0x3c80f082 ;  /* 0x3c80f08200007802 */ /* 0x000fe20000000f00 */
[----:B------:R-:W-:-:S04]  /*0b40*/  FMUL R27, R17, R17 ;  /* 0x00000011111b7220 */ /* 0x000fc80000400000 */
[----:B------:R-:W-:-:S04]  /*0b50*/  FFMA.FTZ R0, R27, R0, -0.052303962409496307373 ;  /* 0xbd563cae1b007423 */ /* 0x000fc80000010000 */
[----:B------:R-:W-:-:S04]  /*0b60*/  FFMA.FTZ R0, R27, R0, 0.1331529766321182251 ;  /* 0x3e0859411b007423 */ /* 0x000fc80000010000 */
[----:B------:R-:W-:-:S04]  /*0b70*/  FFMA.FTZ R0, R27, R0, -0.33332768082618713379 ;  /* 0xbeaaa9ed1b007423 */ /* 0x000fc80000010000 */
[----:B------:R-:W-:-:S04]  /*0b80*/  FFMA.FTZ R0, R27, R0, RZ ;  /* 0x000000001b007223 */ /* 0x000fc800000100ff */
[----:B------:R-:W-:-:S07]  /*0b90*/  FFMA.FTZ R17, R17, R0, R17 ;  /* 0x0000000011117223 */ /* 0x000fce0000010011 */
.L_x_17:
[----:B------:R-:W-:Y:S05]  /*0ba0*/  BSYNC B0 ;  /* 0x0000000000007941 */ /* 0x000fea0003800000 */
.L_x_15:
[----:B------:R-:W-:Y:S01]  /*0bb0*/  FADD.FTZ R26, |R18|, -RZ ;  /* 0x800000ff121a7221 */ /* 0x000fe20000010200 */
[----:B------:R-:W-:Y:S01]  /*0bc0*/  BSSY B0, `(.L_x_18) ;  /* 0x0000015000007945 */ /* 0x000fe20003800000 */
[----:B------:R-:W-:-:S03]  /*0bd0*/  FMUL R19, R19, 0.79788458347320556641 ;  /* 0x3f4c422a13137820 */ /* 0x000fc60000400000 */
        /* <DEDUP_REMOVED lines=12> */
.L_x_19:
[----:B------:R-:W-:Y:S01]  /*0ca0*/  MOV R0, 0x3c80f082 ;  /* 0x3c80f08200007802 */ /* 0x000fe20000000f00 */
[----:B------:R-:W-:-:S04]  /*0cb0*/  FMUL R27, R18, R18 ;  /* 0x00000012121b7220 */ /* 0x000fc80000400000 */
[----:B------:R-:W-:-:S04]  /*0cc0*/  FFMA.FTZ R0, R27, R0, -0.052303962409496307373 ;  /* 0xbd563cae1b007423 */ /* 0x000fc80000010000 */
[----:B------:R-:W-:-:S04]  /*0cd0*/  FFMA.FTZ R0, R27, R0, 0.1331529766321182251 ;  /* 0x3e0859411b007423 */ /* 0x000fc80000010000 */
[----:B------:R-:W-:-:S04]  /*0ce0*/  FFMA.FTZ R0, R27, R0, -0.33332768082618713379 ;  /* 0xbeaaa9ed1b007423 */ /* 0x000fc80000010000 */
[----:B------:R-:W-:-:S04]  /*0cf0*/  FFMA.FTZ R27, R27, R0, RZ ;  /* 0x000000001b1b7223 */ /* 0x000fc800000100ff */
[----:B------:R-:W-:-:S07]  /*0d00*/  FFMA.FTZ R18, R18, R27, R18 ;  /* 0x0000001b12127223 */ /* 0x000fce0000010012 */
.L_x_20:
[----:B------:R-:W-:Y:S05]  /*0d10*/  BSYNC B0 ;  /* 0x0000000000007941 */ /* 0x000fea0003800000 */
.L_x_18:
[----:B------:R-:W-:Y:S01]  /*0d20*/  FADD.FTZ R26, |R19|, -RZ ;  /* 0x800000ff131a7221 */ /* 0x000fe20000010200 */
[----:B------:R-:W-:Y:S04]  /*0d30*/  BSSY B0, `(.L_x_21) ;  /* 0x0000014000007945 */ /* 0x000fe80003800000 */
        /* <DEDUP_REMOVED lines=12> */
.L_x_22:
[----:B------:R-:W-:Y:S01]  /*0e00*/  MOV R0, 0x3c80f082 ;  /* 0x3c80f08200007802 */ /* 0x000fe20000000f00 */
[----:B------:R-:W-:-:S04]  /*0e10*/  FMUL R27, R19, R19 ;  /* 0x00000013131b7220 */ /* 0x000fc80000400000 */
[----:B------:R-:W-:-:S04]  /*0e20*/  FFMA.FTZ R0, R27, R0, -0.052303962409496307373 ;  /* 0xbd563cae1b007423 */ /* 0x000fc80000010000 */
[----:B------:R-:W-:-:S04]  /*0e30*/  FFMA.FTZ R0, R27, R0, 0.1331529766321182251 ;  /* 0x3e0859411b007423 */ /* 0x000fc80000010000 */
[----:B------:R-:W-:-:S04]  /*0e40*/  FFMA.FTZ R0, R27, R0, -0.33332768082618713379 ;  /* 0xbeaaa9ed1b007423 */ /* 0x000fc80000010000 */
[----:B------:R-:W-:-:S04]  /*0e50*/  FFMA.FTZ R0, R27, R0, RZ ;  /* 0x000000001b007223 */ /* 0x000fc800000100ff */
[----:B------:R-:W-:-:S07]  /*0e60*/  FFMA.FTZ R19, R19, R0, R19 ;  /* 0x0000000013137223 */ /* 0x000fce0000010013 */
.L_x_23:
[----:B------:R-:W-:Y:S05]  /*0e70*/  BSYNC B0 ;  /* 0x0000000000007941 */ /* 0x000fea0003800000 */
.L_x_21:
[----:B------:R-:W1:Y:S01]  /*0e80*/  S2UR UR5, SR_CgaCtaId ;  /* 0x00000000000579c3 */ /* 0x000e620000008800 */
[----:B------:R-:W-:Y:S01]  /*0e90*/  UMOV UR4, 0x400 ;  /* 0x0000040000047882 */ /* 0x000fe20000000000 */
[----:B------:R-:W-:Y:S01]  /*0ea0*/  LOP3.LUT R0, R25, 0x7f, RZ, 0xc0, !PT ;  /* 0x0000007f19007812 */ /* 0x000fe200078ec0ff */
[----:B------:R-:W-:Y:S01]  /*0eb0*/  FADD R27, R12, 1 ;  /* 0x3f8000000c1b7421 */ /* 0x000fe20000000000 */
[----:B------:R-:W-:Y:S01]  /*0ec0*/  LOP3.LUT R20, R20, 0x7f, R25, 0xf8, !PT ;  /* 0x0000007f14147812 */ /* 0x000fe200078ef819 */
[----:B------:R-:W-:Y:S01]  /*0ed0*/  FMUL R4, R4, 0.5 ;  /* 0x3f00000004047820 */ /* 0x000fe20000400000 */
[----:B------:R-:W-:Y:S01]  /*0ee0*/  SHF.R.S32.HI R26, RZ, 0x1f, R23 ;  /* 0x0000001fff1a7819 */ /* 0x000fe20000011417 */
[----:B------:R-:W-:Y:S01]  /*0ef0*/  FMUL R5, R5, 0.5 ;  /* 0x3f00000005057820 */ /* 0x000fe20000400000 */
[----:B------:R-:W-:Y:S01]  /*0f00*/  ISETP.LT.AND P3, PT, R20, 0x1800, !P0 ;  /* 0x000018001400780c */ /* 0x000fe20004761270 */
[----:B------:R-:W-:Y:S01]  /*0f10*/  FMUL R4, R4, R27 ;  /* 0x0000001b04047220 */ /* 0x000fe20000400000 */
[----:B------:R-:W-:Y:S01]  /*0f20*/  LEA.HI R26, R26, R23, RZ, 0x3 ;  /* 0x000000171a1a7211 */ /* 0x000fe200078f18ff */
[----:B------:R-:W-:Y:S01]  /*0f30*/  FMUL R6, R6, 0.5 ;  /* 0x3f00000006067820 */ /* 0x000fe20000400000 */
[----:B------:R-:W-:Y:S01]  /*0f40*/  FMUL R7, R7, 0.5 ;  /* 0x3f00000007077820 */ /* 0x000fe20000400000 */
[----:B------:R-:W-:Y:S01]  /*0f50*/  FMUL R8, R8, 0.5 ;  /* 0x3f00000008087820 */ /* 0x000fe20000400000 */
[----:B------:R-:W-:Y:S01]  /*0f60*/  FMUL R9, R9, 0.5 ;  /* 0x3f00000009097820 */ /* 0x000fe20000400000 */
[----:B------:R-:W-:Y:S01]  /*0f70*/  FMUL R11, R11, 0.5 ;  /* 0x3f0000000b0b7820 */ /* 0x000fe20000400000 */
[----:B------:R-:W-:Y:S01]  /*0f80*/  FMUL R10, R10, 0.5 ;  /* 0x3f0000000a0a7820 */ /* 0x000fe20000400000 */
[----:B-1----:R-:W-:-:S06]  /*0f90*/  UPRMT UR4, UR5, 0x654, UR4 ;  /* 0x0000065405047896 */ /* 0x002fcc0008000004 */
[----:B------:R-:W-:Y:S02]  /*0fa0*/  LEA R28, R21, UR4, 0x2 ;  /* 0x00000004151c7c11 */ /* 0x000fe4000f8e10ff */
[----:B------:R-:W-:Y:S01]  /*0fb0*/  LEA R21, R0, UR4, 0x2 ;  /* 0x0000000400157c11 */ /* 0x000fe2000f8e10ff */
[----:B------:R-:W-:Y:S02]  /*0fc0*/  ULDC.64 UR4, c[0x0][0x220] ;  /* 0x0000880000047ab9 */ /* 0x000fe40000000a00 */
[----:B------:R1:W-:Y:S01]  /*0fd0*/  STS.128 [R28], R12 ;  /* 0x0000000c1c007388 */ /* 0x0003e20000000c00 */
[----:B------:R-:W-:Y:S01]  /*0fe0*/  BAR.SYNC.DEFER_BLOCKING 0x0 ;  /* 0x0000000000007b1d */ /* 0x000fe20000010000 */
[----:B-1----:R-:W-:-:S04]  /*0ff0*/  LOP3.LUT R12, R26, 0xfffffff8, RZ, 0xc0, !PT ;  /* 0xfffffff81a0c7812 */ /* 0x002fc800078ec0ff */
[----:B------:R-:W-:Y:S02]  /*1000*/  IADD3 R12, -R12, R23, RZ ;  /* 0x000000170c0c7210 */ /* 0x000fe40007ffe1ff */
[----:B------:R-:W-:Y:S02]  /*1010*/  SHF.R.S32.HI R23, RZ, 0x3, R26 ;  /* 0x00000003ff177819 */ /* 0x000fe4000001141a */
[----:B------:R-:W1:Y:S03]  /*1020*/  LDC.64 R26, c[0x0][0x218] ;  /* 0x00008600ff1a7b82 */ /* 0x000e660000000a00 */
[----:B------:R-:W-:Y:S01]  /*1030*/  IMAD R23, R23, 0xc000, R12 ;  /* 0x0000c00017177824 */ /* 0x000fe200078e020c */
[----:B------:R-:W2:Y:S01]  /*1040*/  LDS R25, [R21] ;  /* 0x0000000015197984 */ /* 0x000ea20000000800 */
[----:B------:R-:W-:Y:S01]  /*1050*/  FADD R12, R13, 1 ;  /* 0x3f8000000d0c7421 */ /* 0x000fe20000000000 */
[----:B------:R-:W-:Y:S01]  /*1060*/  FADD R13, R14, 1 ;  /* 0x3f8000000e0d7421 */ /* 0x000fe20000000000 */
[----:B------:R-:W-:Y:S01]  /*1070*/  FADD R14, R15, 1 ;  /* 0x3f8000000f0e7421 */ /* 0x000fe20000000000 */
[----:B------:R-:W3:Y:S01]  /*1080*/  LDS R22, [R21+0x200] ;  /* 0x0002000015167984 */ /* 0x000ee20000000800 */
[----:B------:R-:W-:Y:S01]  /*1090*/  LEA R29, R20, R23, 0x3 ;  /* 0x00000017141d7211 */ /* 0x000fe200078e18ff */
[----:B------:R-:W-:Y:S01]  /*10a0*/  FADD R15, R16, 1 ;  /* 0x3f800000100f7421 */ /* 0x000fe20000000000 */
[----:B------:R-:W-:Y:S01]  /*10b0*/  FMUL R5, R5, R12 ;  /* 0x0000000c05057220 */ /* 0x000fe20000400000 */
[----:B------:R-:W4:Y:S01]  /*10c0*/  LDS R24, [R21+0x400] ;  /* 0x0004000015187984 */ /* 0x000f220000000800 */
[----:B------:R-:W-:Y:S01]  /*10d0*/  FMUL R6, R6, R13 ;  /* 0x0000000d06067220 */ /* 0x000fe20000400000 */
[----:B------:R-:W-:Y:S01]  /*10e0*/  FMUL R7, R7, R14 ;  /* 0x0000000e07077220 */ /* 0x000fe20000400000 */
[----:B------:R-:W-:Y:S01]  /*10f0*/  FMUL R8, R8, R15 ;  /* 0x0000000f08087220 */ /* 0x000fe20000400000 */
[----:B------:R-:W5:Y:S01]  /*1100*/  LDS R0, [R21+0x600] ;  /* 0x0006000015007984 */ /* 0x000f620000000800 */
[----:B------:R-:W-:Y:S01]  /*1110*/  LOP3.LUT R14, R20, 0x100, RZ, 0xfc, !PT ;  /* 0x00000100140e7812 */ /* 0x000fe200078efcff */
[----:B------:R-:W-:Y:S01]  /*1120*/  BAR.SYNC.DEFER_BLOCKING 0x0 ;  /* 0x0000000000007b1d */ /* 0x000fe20000010000 */
[----:B-1----:R-:W-:-:S05]  /*1130*/  IMAD.WIDE R12, R29, 0x4, R26 ;  /* 0x000000041d0c7825 */ /* 0x002fca00078e021a */
[----:B------:R1:W-:Y:S02]  /*1140*/  STS.128 [R28], R16 ;  /* 0x000000101c007388 */ /* 0x0003e40000000c00 */
[----:B------:R-:W-:Y:S01]  /*1150*/  BAR.SYNC.DEFER_BLOCKING 0x0 ;  /* 0x0000000000007b1d */ /* 0x000fe20000010000 */
[----:B-1----:R-:W-:Y:S01]  /*1160*/  LOP3.LUT R28, R20, 0x80, RZ, 0xfc, !PT ;  /* 0x00000080141c7812 */ /* 0x002fe200078efcff */
[----:B------:R-:W-:Y:S01]  /*1170*/  FADD R16, R17, 1 ;  /* 0x3f80000011107421 */ /* 0x000fe20000000000 */
[----:B------:R-:W-:Y:S01]  /*1180*/  FADD R17, R18, 1 ;  /* 0x3f80000012117421 */ /* 0x000fe20000000000 */
[----:B------:R-:W-:Y:S01]  /*1190*/  FADD R18, R19, 1 ;  /* 0x3f80000013127421 */ /* 0x000fe20000000000 */
[C---:B------:R-:W-:Y:S01]  /*11a0*/  ISETP.LT.AND P4, PT, R28.reuse, 0x1800, !P0 ;  /* 0x000018001c00780c */ /* 0x040fe20004781270 */
[----:B------:R-:W-:Y:S01]  /*11b0*/  FMUL R9, R9, R16 ;  /* 0x0000001009097220 */ /* 0x000fe20000400000 */
[----:B------:R-:W-:Y:S01]  /*11c0*/  LEA R15, R28, R23, 0x3 ;  /* 0x000000171c0f7211 */ /* 0x000fe200078e18ff */
[----:B------:R-:W-:Y:S01]  /*11d0*/  FMUL R11, R11, R18 ;  /* 0x000000120b0b7220 */ /* 0x000fe20000400000 */
[----:B------:R-:W-:Y:S01]  /*11e0*/  LOP3.LUT R16, R20, 0x280, RZ, 0xfc, !PT ;  /* 0x0000028014107812 */ /* 0x000fe200078efcff */
[----:B------:R-:W-:Y:S01]  /*11f0*/  FMUL R10, R10, R17 ;  /* 0x000000110a0a7220 */ /* 0x000fe20000400000 */
[----:B------:R-:W-:Y:S01]  /*1200*/  LOP3.LUT R18, R20, 0x200, RZ, 0xfc, !PT ;  /* 0x0000020014127812 */ /* 0x000fe200078efcff */
[----:B--2---:R1:W-:Y:S01]  /*1210*/  @P3 STG.E desc[UR6][R12.64], R25 ;  /* 0x000000190c003986 */ /* 0x0043e2000c101906 */
[----:B------:R-:W-:-:S02]  /*1220*/  ISETP.LT.AND P3, PT, R14, 0x1800, !P0 ;  /* 0x000018000e00780c */ /* 0x000fc40004761270 */
[----:B------:R-:W-:Y:S01]  /*1230*/  ISETP.LT.AND P5, PT, R18, 0x1800, !P0 ;  /* 0x000018001200780c */ /* 0x000fe200047a1270 */
[----:B------:R-:W2:Y:S01]  /*1240*/  LDS R29, [R21] ;  /* 0x00000000151d7984 */ /* 0x000ea20000000800 */
[-C--:B------:R-:W-:Y:S02]  /*1250*/  LEA R17, R16, R23.reuse, 0x3 ;  /* 0x0000001710117211 */ /* 0x080fe400078e18ff */
[-C--:B------:R-:W-:Y:S01]  /*1260*/  LEA R19, R18, R23.reuse, 0x3 ;  /* 0x0000001712137211 */ /* 0x080fe200078e18ff */
[----:B------:R-:W5:Y:S01]  /*1270*/  LDS R25, [R21+0x200] ;  /* 0x0002000015197984 */ /* 0x000f620000000800 */
[----:B-1----:R-:W-:Y:S01]  /*1280*/  IMAD.WIDE R12, R15, 0x4, R26 ;  /* 0x000000040f0c7825 */ /* 0x002fe200078e021a */
[----:B------:R-:W-:-:S03]  /*1290*/  LEA R15, R14, R23, 0x3 ;  /* 0x000000170e0f7211 */ /* 0x000fc600078e18ff */
[--C-:B------:R-:W-:Y:S01]  /*12a0*/  IMAD.WIDE R18, R19, 0x4, R26.reuse ;  /* 0x0000000413127825 */ /* 0x100fe200078e021a */
[----:B---3--:R1:W-:Y:S01]  /*12b0*/  @P4 STG.E desc[UR6][R12.64], R22 ;  /* 0x000000160c004986 */ /* 0x0083e2000c101906 */
[----:B------:R-:W-:Y:S02]  /*12c0*/  ISETP.LT.AND P4, PT, R16, 0x1800, !P0 ;  /* 0x000018001000780c */ /* 0x000fe40004781270 */
[----:B------:R-:W-:Y:S01]  /*12d0*/  IMAD.WIDE R14, R15, 0x4, R26 ;  /* 0x000000040f0e7825 */ /* 0x000fe200078e021a */
[----:B------:R-:W-:-:S04]  /*12e0*/  SHF.R.S32.HI R16, RZ, 0x1f, R3 ;  /* 0x0000001fff107819 */ /* 0x000fc80000011403 */
[----:B----4-:R3:W-:Y:S01]  /*12f0*/  @P3 STG.E desc[UR6][R14.64], R24 ;  /* 0x000000180e003986 */ /* 0x0107e2000c101906 */
[C---:B-1----:R-:W-:Y:S02]  /*1300*/  LOP3.LUT R12, R20.reuse, 0x300, RZ, 0xfc, !PT ;  /* 0x00000300140c7812 */ /* 0x042fe400078efcff */
[C---:B------:R-:W-:Y:S02]  /*1310*/  LOP3.LUT R22, R20.reuse, 0x180, RZ, 0xfc, !PT ;  /* 0x0000018014167812 */ /* 0x040fe400078efcff */
[----:B------:R-:W-:Y:S02]  /*1320*/  LOP3.LUT R20, R20, 0x380, RZ, 0xfc, !PT ;  /* 0x0000038014147812 */ /* 0x000fe400078efcff */
[----:B------:R-:W-:Y:S02]  /*1330*/  ISETP.LT.AND P3, PT, R12, 0x1800, !P0 ;  /* 0x000018000c00780c */ /* 0x000fe40004761270 */
[----:B------:R-:W-:Y:S02]  /*1340*/  ISETP.LT.AND P6, PT, R22, 0x1800, !P0 ;  /* 0x000018001600780c */ /* 0x000fe400047c1270 */
[----:B------:R-:W-:-:S02]  /*1350*/  ISETP.LT.AND P0, PT, R20, 0x1800, !P0 ;  /* 0x000018001400780c */ /* 0x000fc40004701270 */
[-C--:B---3--:R-:W-:Y:S02]  /*1360*/  LEA R24, R12, R23.reuse, 0x3 ;  /* 0x000000170c187211 */ /* 0x088fe400078e18ff */
[-C--:B------:R-:W-:Y:S02]  /*1370*/  LEA R15, R22, R23.reuse, 0x3 ;  /* 0x00000017160f7211 */ /* 0x080fe400078e18ff */
[----:B------:R-:W-:Y:S01]  /*1380*/  LEA R20, R20, R23, 0x3 ;  /* 0x0000001714147211 */ /* 0x000fe200078e18ff */
[----:B------:R-:W-:Y:S02]  /*1390*/  LDS R22, [R21+0x600] ;  /* 0x0006000015167984 */ /* 0x000fe40000000800 */
[----:B------:R-:W-:Y:S02]  /*13a0*/  IMAD.WIDE R14, R15, 0x4, R26 ;  /* 0x000000040f0e7825 */ /* 0x000fe400078e021a */
[----:B------:R-:W1:Y:S04]  /*13b0*/  LDS R23, [R21+0x400] ;  /* 0x0004000015177984 */ /* 0x000e680000000800 */
[----:B-----5:R3:W-:Y:S01]  /*13c0*/  @P6 STG.E desc[UR6][R14.64], R0 ;  /* 0x000000000e006986 */ /* 0x0207e2000c101906 */
[----:B------:R-:W-:-:S03]  /*13d0*/  LEA R12, P6, R3, UR4, 0x2 ;  /* 0x00000004030c7c11 */ /* 0x000fc6000f8c10ff */
[----:B--2---:R2:W-:Y:S01]  /*13e0*/  @P5 STG.E desc[UR6][R18.64], R29 ;  /* 0x0000001d12005986 */ /* 0x0045e2000c101906 */
[----:B------:R-:W-:Y:S01]  /*13f0*/  LEA.HI.X R13, R3, UR5, R16, 0x2, P6 ;  /* 0x00000005030d7c11 */ /* 0x000fe2000b0f1410 */
[----:B------:R-:W-:Y:S01]  /*1400*/  IMAD.WIDE R16, R17, 0x4, R26 ;  /* 0x0000000411107825 */ /* 0x000fe200078e021a */
[----:B------:R-:W-:-:S04]  /*1410*/  SHF.R.S32.HI R3, RZ, 0x1f, R2 ;  /* 0x0000001fff037819 */ /* 0x000fc80000011402 */
[----:B0-----:R2:W-:Y:S01]  /*1420*/  @P4 STG.E desc[UR6][R16.64], R25 ;  /* 0x0000001910004986 */ /* 0x0015e2000c101906 */
[----:B---3--:R-:W-:-:S04]  /*1430*/  IMAD.WIDE R14, R24, 0x4, R26 ;  /* 0x00000004180e7825 */ /* 0x008fc800078e021a */
[----:B------:R-:W-:Y:S01]  /*1440*/  IMAD.WIDE R26, R20, 0x4, R26 ;  /* 0x00000004141a7825 */ /* 0x000fe200078e021a */
[----:B------:R-:W-:-:S04]  /*1450*/  LEA R20, P6, R2, UR4, 0x2 ;  /* 0x0000000402147c11 */ /* 0x000fc8000f8c10ff */
[----:B------:R-:W-:Y:S01]  /*1460*/  LEA.HI.X R21, R2, UR5, R3, 0x2, P6 ;  /* 0x0000000502157c11 */ /* 0x000fe2000b0f1403 */
[----:B-1----:R2:W-:Y:S04]  /*1470*/  @P3 STG.E desc[UR6][R14.64], R23 ;  /* 0x000000170e003986 */ /* 0x0025e8000c101906 */
[----:B------:R2:W-:Y:S04]  /*1480*/  @P0 STG.E desc[UR6][R26.64], R22 ;  /* 0x000000161a000986 */ /* 0x0005e8000c101906 */
[----:B------:R2:W-:Y:S01]  /*1490*/  @P2 STG.E.128 desc[UR6][R12.64], R4 ;  /* 0x000000040c002986 */ /* 0x0005e2000c101d06 */
[----:B------:R-:W-:Y:S05]  /*14a0*/  @!P1 EXIT ;  /* 0x000000000000994d */ /* 0x000fea0003800000 */
[----:B------:R-:W-:Y:S01]  /*14b0*/  STG.E.128 desc[UR6][R20.64], R8 ;  /* 0x0000000814007986 */ /* 0x000fe2000c101d06 */
[----:B------:R-:W-:Y:S05]  /*14c0*/  EXIT ;  /* 0x000000000000794d */ /* 0x000fea0003800000 */
.L_x_24:
[----:B------:R-:W-:-:S00]  /*14d0*/  BRA `(.L_x_24) ;  /* 0xfffffffc00fc7947 */ /* 0x000fc0000383ffff */
[----:B------:R-:W-:-:S00]  /*14e0*/  NOP ;  /* 0x0000000000007918 */ /* 0x000fc00000000000 */
        /* <DEDUP_REMOVED lines=9> */
.L_x_25:


//--------------------- .nv.global.init           --------------------------
	.section	.nv.global.init,"aw",@progbits
.nv.global.init:
	.type		_$_str,@object
	.size		_$_str,(.L_0 - _$_str)
_$_str:
        /*0000*/ 	.byte	0x5f, 0x5f, 0x43, 0x55, 0x44, 0x41, 0x5f, 0x46, 0x54, 0x5a, 0x00
.L_0:


//--------------------- .nv.shared.triton_poi_fused_add_mul_pow_sqrt_tanh_13 --------------------------
	.section	.nv.shared.triton_poi_fused_add_mul_pow_sqrt_tanh_13,"aw",@nobits
	.sectionflags	@""
	.align	16
	.zero		1024


//--------------------- .nv.constant0.triton_poi_fused_add_mul_pow_sqrt_tanh_13 --------------------------
	.section	.nv.constant0.triton_poi_fused_add_mul_pow_sqrt_tanh_13,"a",@progbits
	.sectionflags	@""
	.align	4
.nv.constant0.triton_poi_fused_add_mul_pow_sqrt_tanh_13:
	.zero		560
